	.headerflags	@"EF_CUDA_TEXMODE_UNIFIED EF_CUDA_64BIT_ADDRESS EF_CUDA_ACCELERATORS EF_CUDA_SM90 EF_CUDA_VIRTUAL_SM(EF_CUDA_SM90)"
	.elftype	@"ET_EXEC"


//--------------------- .nv.info                  --------------------------
	.section	.nv.info,"",@"SHT_CUDA_INFO"
	.align	4


	//----- nvinfo : EIATTR_REGCOUNT
	.align		4
        /*0000*/ 	.byte	0x04, 0x2f
        /*0002*/ 	.short	(.L_1 - .L_0)
	.align		4
.L_0:
        /*0004*/ 	.word	index@(triton_poi_fused_mul_7)
        /*0008*/ 	.word	0x0000000a


	//----- nvinfo : EIATTR_MIN_STACK_SIZE
	.align		4
.L_1:
        /*000c*/ 	.byte	0x04, 0x12
        /*000e*/ 	.short	(.L_3 - .L_2)
	.align		4
.L_2:
        /*0010*/ 	.word	index@(triton_poi_fused_mul_7)
        /*0014*/ 	.word	0x00000000


	//----- nvinfo : EIATTR_FRAME_SIZE
	.align		4
.L_3:
        /*0018*/ 	.byte	0x04, 0x11
        /*001a*/ 	.short	(.L_5 - .L_4)
	.align		4
.L_4:
        /*001c*/ 	.word	index@(triton_poi_fused_mul_7)
        /*0020*/ 	.word	0x00000000


	//----- nvinfo : EIATTR_MIN_STACK_SIZE
	.align		4
.L_5:
        /*0024*/ 	.byte	0x04, 0x12
        /*0026*/ 	.short	(.L_7 - .L_6)
	.align		4
.L_6:
        /*0028*/ 	.word	index@(triton_poi_fused_mul_7)
        /*002c*/ 	.word	0x00000000
.L_7:


//--------------------- .nv.info.triton_poi_fused_mul_7 --------------------------
	.section	.nv.info.triton_poi_fused_mul_7,"",@"SHT_CUDA_INFO"
	.sectionflags	@""
	.align	4


	//----- nvinfo : EIATTR_CUDA_API_VERSION
	.align		4
        /*0000*/ 	.byte	0x04, 0x37
        /*0002*/ 	.short	(.L_9 - .L_8)
.L_8:
        /*0004*/ 	.word	0x0000007c


	//----- nvinfo : EIATTR_KPARAM_INFO
	.align		4
.L_9:
        /*0008*/ 	.byte	0x04, 0x17
        /*000a*/ 	.short	(.L_11 - .L_10)
.L_10:
        /*000c*/ 	.word	0x00000000
        /*0010*/ 	.short	0x0002
        /*0012*/ 	.short	0x0010
        /*0014*/ 	.byte	0x00, 0xf0, 0x11, 0x00


	//----- nvinfo : EIATTR_KPARAM_INFO
	.align		4
.L_11:
        /*0018*/ 	.byte	0x04, 0x17
        /*001a*/ 	.short	(.L_13 - .L_12)
.L_12:
        /*001c*/ 	.word	0x00000000
        /*0020*/ 	.short	0x0001
        /*0022*/ 	.short	0x0008
        /*0024*/ 	.byte	0x00, 0xf4, 0x21, 0x00


	//----- nvinfo : EIATTR_KPARAM_INFO
	.align		4
.L_13:
        /*0028*/ 	.byte	0x04, 0x17
        /*002a*/ 	.short	(.L_15 - .L_14)
.L_14:
        /*002c*/ 	.word	0x00000000
        /*0030*/ 	.short	0x0000
        /*0032*/ 	.short	0x0000
        /*0034*/ 	.byte	0x00, 0xf4, 0x21, 0x00


	//----- nvinfo : EIATTR_SPARSE_MMA_MASK
	.align		4
.L_15:
        /*0038*/ 	.byte	0x03, 0x50
        /*003a*/ 	.short	0x0000


	//----- nvinfo : EIATTR_MAXREG_COUNT
	.align		4
        /*003c*/ 	.byte	0x03, 0x1b
        /*003e*/ 	.short	0x00ff


	//----- nvinfo : EIATTR_EXIT_INSTR_OFFSETS
	.align		4
        /*0040*/ 	.byte	0x04, 0x1c
        /*0042*/ 	.short	(.L_17 - .L_16)


	//   ....[0]....
.L_16:
        /*0044*/ 	.word	0x000001d0


	//----- nvinfo : EIATTR_REQNTID
	.align		4
.L_17:
        /*0048*/ 	.byte	0x04, 0x10
        /*004a*/ 	.short	(.L_19 - .L_18)
.L_18:
        /*004c*/ 	.word	0x00000080
        /*0050*/ 	.word	0x00000001
        /*0054*/ 	.word	0x00000001


	//----- nvinfo : EIATTR_CBANK_PARAM_SIZE
	.align		4
.L_19:
        /*0058*/ 	.byte	0x03, 0x19
        /*005a*/ 	.short	0x0014


	//----- nvinfo : EIATTR_PARAM_CBANK
	.align		4
        /*005c*/ 	.byte	0x04, 0x0a
        /*005e*/ 	.short	(.L_21 - .L_20)
	.align		4
.L_20:
        /*0060*/ 	.word	index@(.nv.constant0.triton_poi_fused_mul_7)
        /*0064*/ 	.short	0x0210
        /*0066*/ 	.short	0x0014


	//----- nvinfo : EIATTR_SW_WAR
	.align		4
.L_21:
        /*0068*/ 	.byte	0x04, 0x36
        /*006a*/ 	.short	(.L_23 - .L_22)
.L_22:
        /*006c*/ 	.word	0x00000008
.L_23:


//--------------------- .nv.callgraph             --------------------------
	.section	.nv.callgraph,"",@"SHT_CUDA_CALLGRAPH"
	.align	4
	.sectionentsize	8
	.align		4
        /*0000*/ 	.word	0x00000000
	.align		4
        /*0004*/ 	.word	0xffffffff
	.align		4
        /*0008*/ 	.word	0x00000000
	.align		4
        /*000c*/ 	.word	0xfffffffe
	.align		4
        /*0010*/ 	.word	0x00000000
	.align		4
        /*0014*/ 	.word	0xfffffffd
	.align		4
        /*0018*/ 	.word	0x00000000
	.align		4
        /*001c*/ 	.word	0xfffffffc


//--------------------- .text.triton_poi_fused_mul_7 --------------------------
	.section	.text.triton_poi_fused_mul_7,"ax",@progbits
	.align	128
        .global         triton_poi_fused_mul_7
        .type           triton_poi_fused_mul_7,@function
        .size           triton_poi_fused_mul_7,(.L_x_1 - triton_poi_fused_mul_7)
        .other          triton_poi_fused_mul_7,@"STO_CUDA_ENTRY STV_DEFAULT"
triton_poi_fused_mul_7:
.text.triton_poi_fused_mul_7:
[----:B------:R-:W-:Y:S01]  /*0000*/  LDC R1, c[0x0][0x28] ;  /* 0x00000a00ff017b82 */ /* 0x000fe20000000800 */
[----:B------:R-:W1:Y:S07]  /*0010*/  S2R R0, SR_TID.X ;  /* 0x0000000000007919 */ /* 0x000e6e0000002100 */
[----:B------:R-:W2:Y:S01]  /*0020*/  LDC.64 R4, c[0x0][0x218] ;  /* 0x00008600ff047b82 */ /* 0x000ea20000000a00 */
[----:B------:R-:W-:Y:S01]  /*0030*/  ULDC.64 UR4, c[0x0][0x208] ;  /* 0x0000820000047ab9 */ /* 0x000fe20000000a00 */
[----:B------:R-:W3:Y:S01]  /*0040*/  S2R R7, SR_CTAID.X ;  /* 0x0000000000077919 */ /* 0x000ee20000002500 */
[----:B-1----:R-:W-:-:S02]  /*0050*/  LOP3.LUT R0, R0, 0x7f, RZ, 0xc0, !PT ;  /* 0x0000007f00007812 */ /* 0x002fc400078ec0ff */
[----:B---3--:R-:W-:-:S03]  /*0060*/  SHF.R.S32.HI R2, RZ, 0x18, R7 ;  /* 0x00000018ff027819 */ /* 0x008fc60000011407 */
[----:B------:R-:W-:Y:S01]  /*0070*/  IMAD R7, R7, 0x80, R0 ;  /* 0x0000008007077824 */ /* 0x000fe200078e0200 */
[----:B------:R-:W-:-:S04]  /*0080*/  SGXT R0, R2, 0x1 ;  /* 0x000000010200781a */ /* 0x000fc80000000200 */
[CC--:B------:R-:W-:Y:S02]  /*0090*/  LEA.HI R2, R0.reuse, R7.reuse, RZ, 0x4 ;  /* 0x0000000700027211 */ /* 0x0c0fe400078f20ff */
[----:B------:R-:W-:Y:S02]  /*00a0*/  LEA.HI R0, R0, R7, RZ, 0xc ;  /* 0x0000000700007211 */ /* 0x000fe400078f60ff */
[----:B------:R-:W-:Y:S02]  /*00b0*/  LOP3.LUT R2, R2, 0xfffffff0, RZ, 0xc0, !PT ;  /* 0xfffffff002027812 */ /* 0x000fe400078ec0ff */
[----:B------:R-:W-:-:S03]  /*00c0*/  SHF.R.S32.HI R3, RZ, 0xc, R0 ;  /* 0x0000000cff037819 */ /* 0x000fc60000011400 */
[----:B------:R-:W-:-:S04]  /*00d0*/  IMAD.IADD R2, R7, 0x1, -R2 ;  /* 0x0000000107027824 */ /* 0x000fc800078e0a02 */
[----:B------:R-:W-:-:S04]  /*00e0*/  IMAD R3, R3, 0x10, R2 ;  /* 0x0000001003037824 */ /* 0x000fc800078e0202 */
[----:B--2---:R-:W-:Y:S02]  /*00f0*/  IMAD.WIDE R4, R3, 0x4, R4 ;  /* 0x0000000403047825 */ /* 0x004fe400078e0204 */
[----:B------:R-:W1:Y:S04]  /*0100*/  LDC.64 R2, c[0x0][0x210] ;  /* 0x00008400ff027b82 */ /* 0x000e680000000a00 */
[----:B------:R-:W2:Y:S01]  /*0110*/  LDG.E.EL R4, desc[UR4][R4.64] ;  /* 0x0000000404047981 */ /* 0x000ea2000c2e1900 */
[----:B-1----:R-:W-:-:S05]  /*0120*/  IMAD.WIDE R2, R7, 0x4, R2 ;  /* 0x0000000407027825 */ /* 0x002fca00078e0202 */
[----:B------:R-:W3:Y:S01]  /*0130*/  LDG.E R0, desc[UR4][R2.64] ;  /* 0x0000000402007981 */ /* 0x000ee2000c1e1900 */
[----:B--2---:R-:W-:-:S05]  /*0140*/  FADD R6, R4, 3 ;  /* 0x4040000004067421 */ /* 0x004fca0000000000 */
[----:B------:R-:W-:-:S04]  /*0150*/  FSETP.GTU.AND P0, PT, R6, RZ, PT ;  /* 0x000000ff0600720b */ /* 0x000fc80003f0c000 */
[----:B------:R-:W-:-:S04]  /*0160*/  FSEL R6, R6, RZ, P0 ;  /* 0x000000ff06067208 */ /* 0x000fc80000000000 */
[C---:B------:R-:W-:Y:S01]  /*0170*/  FSETP.GEU.AND P1, PT, R6.reuse, 6, PT ;  /* 0x40c000000600780b */ /* 0x040fe20003f2e000 */
[C---:B------:R-:W-:Y:S01]  /*0180*/  FMUL R7, R6.reuse, 0.16666667163372039795 ;  /* 0x3e2aaaab06077820 */ /* 0x040fe20000400000 */
[----:B------:R-:W-:-:S11]  /*0190*/  FSETP.NAN.AND P0, PT, R6, R6, PT ;  /* 0x000000060600720b */ /* 0x000fd60003f08000 */
[----:B------:R-:W-:-:S05]  /*01a0*/  @P1 FSEL R7, R7, 1, P0 ;  /* 0x3f80000007071808 */ /* 0x000fca0000000000 */
[----:B---3--:R-:W-:-:S05]  /*01b0*/  FMUL R7, R0, R7 ;  /* 0x0000000700077220 */ /* 0x008fca0000400000 */
[----:B------:R-:W-:Y:S01]  /*01c0*/  STG.E desc[UR4][R2.64], R7 ;  /* 0x0000000702007986 */ /* 0x000fe2000c101904 */
[----:B------:R-:W-:Y:S05]  /*01d0*/  EXIT ;  /* 0x000000000000794d */ /* 0x000fea0003800000 */
.L_x_0:
[----:B------:R-:W-:-:S00]  /*01e0*/  BRA `(.L_x_0) ;  /* 0xfffffffc00fc7947 */ /* 0x000fc0000383ffff */
[----:B------:R-:W-:-:S00]  /*01f0*/  NOP ;  /* 0x0000000000007918 */ /* 0x000fc00000000000 */
        /* <DEDUP_REMOVED lines=8> */
.L_x_1:


//--------------------- .nv.constant0.triton_poi_fused_mul_7 --------------------------
	.section	.nv.constant0.triton_poi_fused_mul_7,"a",@progbits
	.sectionflags	@""
	.align	4
.nv.constant0.triton_poi_fused_mul_7:
	.zero		548
